//
// Generated by NVIDIA NVVM Compiler
//
// Compiler Build ID: CL-36424714
// Cuda compilation tools, release 13.0, V13.0.88
// Based on NVVM 20.0.0
//

.version 9.0
.target sm_100
.address_size 64

	// .globl	_Z6vecAddPfS_S_i

.visible .entry _Z6vecAddPfS_S_i(
	.param .u64 .ptr .align 1 _Z6vecAddPfS_S_i_param_0,
	.param .u64 .ptr .align 1 _Z6vecAddPfS_S_i_param_1,
	.param .u64 .ptr .align 1 _Z6vecAddPfS_S_i_param_2,
	.param .u32 _Z6vecAddPfS_S_i_param_3
)
{
	.reg .pred 	%p<2>;
	.reg .b32 	%r<6>;
	.reg .b32 	%f<4>;
	.reg .b64 	%rd<11>;

	ld.param.u64 	%rd1, [_Z6vecAddPfS_S_i_param_0];
	ld.param.u64 	%rd2, [_Z6vecAddPfS_S_i_param_1];
	ld.param.u64 	%rd3, [_Z6vecAddPfS_S_i_param_2];
	ld.param.u32 	%r2, [_Z6vecAddPfS_S_i_param_3];
	mov.u32 	%r3, %tid.x;
	mov.u32 	%r4, %ctaid.x;
	mov.u32 	%r5, %ntid.x;
	mad.lo.s32 	%r1, %r4, %r5, %r3;
	setp.gt.s32 	%p1, %r1, %r2;
	@%p1 bra 	$L__BB0_2;
	cvta.to.global.u64 	%rd4, %rd1;
	cvta.to.global.u64 	%rd5, %rd2;
	cvta.to.global.u64 	%rd6, %rd3;
	mul.wide.s32 	%rd7, %r1, 4;
	add.s64 	%rd8, %rd4, %rd7;
	ld.global.f32 	%f1, [%rd8];
	add.s64 	%rd9, %rd5, %rd7;
	ld.global.f32 	%f2, [%rd9];
	add.f32 	%f3, %f1, %f2;
	add.s64 	%rd10, %rd6, %rd7;
	st.global.f32 	[%rd10], %f3;
$L__BB0_2:
	ret;

}


// ===== COMPILED SASS (sm_100) =====

	.target	sm_100

	.elftype	@"ET_EXEC"


//--------------------- .note.nv.tkinfo           --------------------------
	.section	.note.nv.tkinfo,"",@"SHT_NOTE"
	.sectionflags	@"SHF_NOTE_NV_TKINFO"
	.tkinfo
        /*0018*/ 	.word	0x00000002
        /*0030*/ 	.string	""
        /*0030*/ 	.string	"ptxas"
        /*0030*/ 	.string	"Cuda compilation tools, release 13.0, V13.0.88"
        /*0030*/ 	.string	"Build cuda_13.0.r13.0/compiler.36424714_0"
        /*0030*/ 	.string	"-arch sm_100 -m 64 "



//--------------------- .note.nv.cuinfo           --------------------------
	.section	.note.nv.cuinfo,"",@"SHT_NOTE"
	.sectionflags	@"SHF_NOTE_NV_CUINFO"
        /*0018*/ 	.short	0x0002
        /*001a*/ 	.short	0x0064
        /*001c*/ 	.short	0x0082
	.zero		2


//--------------------- .nv.info                  --------------------------
	.section	.nv.info,"",@"SHT_CUDA_INFO"
	.align	4


	//----- nvinfo : EIATTR_REGCOUNT
	.align		4
        /*0000*/ 	.byte	0x04, 0x2f
        /*0002*/ 	.short	(.L_1 - .L_0)
	.align		4
.L_0:
        /*0004*/ 	.word	index@(_Z6vecAddPfS_S_i)
        /*0008*/ 	.word	0x0000000c


	//----- nvinfo : EIATTR_FRAME_SIZE
	.align		4
.L_1:
        /*000c*/ 	.byte	0x04, 0x11
        /*000e*/ 	.short	(.L_3 - .L_2)
	.align		4
.L_2:
        /*0010*/ 	.word	index@(_Z6vecAddPfS_S_i)
        /*0014*/ 	.word	0x00000000


	//----- nvinfo : EIATTR_MIN_STACK_SIZE
	.align		4
.L_3:
        /*0018*/ 	.byte	0x04, 0x12
        /*001a*/ 	.short	(.L_5 - .L_4)
	.align		4
.L_4:
        /*001c*/ 	.word	index@(_Z6vecAddPfS_S_i)
        /*0020*/ 	.word	0x00000000
.L_5:


//--------------------- .nv.compat                --------------------------
	.section	.nv.compat,"",@"SHT_CUDA_COMPAT_INFO"
	.align	4
        /*0000*/ 	.byte	0x02, 0x09, 0x00, 0x00, 0x02, 0x02, 0x01, 0x00, 0x02, 0x05, 0x05, 0x00, 0x03, 0x07, 0x01, 0x01
        /*0010*/ 	.byte	0x02, 0x03, 0x00, 0x00, 0x02, 0x06, 0x01, 0x00, 0x04, 0x0b, 0x08, 0x00, 0x09, 0x00, 0x00, 0x00
        /*0020*/ 	.byte	0x00, 0x00, 0x00, 0x00


//--------------------- .nv.info._Z6vecAddPfS_S_i --------------------------
	.section	.nv.info._Z6vecAddPfS_S_i,"",@"SHT_CUDA_INFO"
	.sectionflags	@""
	.align	4


	//----- nvinfo : EIATTR_CUDA_API_VERSION
	.align		4
        /*0000*/ 	.byte	0x04, 0x37
        /*0002*/ 	.short	(.L_7 - .L_6)
.L_6:
        /*0004*/ 	.word	0x00000082


	//----- nvinfo : EIATTR_KPARAM_INFO
	.align		4
.L_7:
        /*0008*/ 	.byte	0x04, 0x17
        /*000a*/ 	.short	(.L_9 - .L_8)
.L_8:
        /*000c*/ 	.word	0x00000000
        /*0010*/ 	.short	0x0003
        /*0012*/ 	.short	0x0018
        /*0014*/ 	.byte	0x00, 0xf0, 0x11, 0x00


	//----- nvinfo : EIATTR_KPARAM_INFO
	.align		4
.L_9:
        /*0018*/ 	.byte	0x04, 0x17
        /*001a*/ 	.short	(.L_11 - .L_10)
.L_10:
        /*001c*/ 	.word	0x00000000
        /*0020*/ 	.short	0x0002
        /*0022*/ 	.short	0x0010
        /*0024*/ 	.byte	0x00, 0xf5, 0x21, 0x00


	//----- nvinfo : EIATTR_KPARAM_INFO
	.align		4
.L_11:
        /*0028*/ 	.byte	0x04, 0x17
        /*002a*/ 	.short	(.L_13 - .L_12)
.L_12:
        /*002c*/ 	.word	0x00000000
        /*0030*/ 	.short	0x0001
        /*0032*/ 	.short	0x0008
        /*0034*/ 	.byte	0x00, 0xf5, 0x21, 0x00


	//----- nvinfo : EIATTR_KPARAM_INFO
	.align		4
.L_13:
        /*0038*/ 	.byte	0x04, 0x17
        /*003a*/ 	.short	(.L_15 - .L_14)
.L_14:
        /*003c*/ 	.word	0x00000000
        /*0040*/ 	.short	0x0000
        /*0042*/ 	.short	0x0000
        /*0044*/ 	.byte	0x00, 0xf5, 0x21, 0x00


	//----- nvinfo : EIATTR_SPARSE_MMA_MASK
	.align		4
.L_15:
        /*0048*/ 	.byte	0x03, 0x50
        /*004a*/ 	.short	0x0000


	//----- nvinfo : EIATTR_MAXREG_COUNT
	.align		4
        /*004c*/ 	.byte	0x03, 0x1b
        /*004e*/ 	.short	0x00ff


	//----- nvinfo : EIATTR_MERCURY_ISA_VERSION
	.align		4
        /*0050*/ 	.byte	0x03, 0x5f
        /*0052*/ 	.short	0x0101


	//----- nvinfo : EIATTR_VRC_CTA_INIT_COUNT
	.align		4
        /*0054*/ 	.byte	0x02, 0x4a
	.zero		1
	.zero		1


	//----- nvinfo : EIATTR_EXIT_INSTR_OFFSETS
	.align		4
        /*0058*/ 	.byte	0x04, 0x1c
        /*005a*/ 	.short	(.L_17 - .L_16)


	//   ....[0]....
.L_16:
        /*005c*/ 	.word	0x00000070


	//   ....[1]....
        /*0060*/ 	.word	0x00000130


	//----- nvinfo : EIATTR_CBANK_PARAM_SIZE
	.align		4
.L_17:
        /*0064*/ 	.byte	0x03, 0x19
        /*0066*/ 	.short	0x001c


	//----- nvinfo : EIATTR_PARAM_CBANK
	.align		4
        /*0068*/ 	.byte	0x04, 0x0a
        /*006a*/ 	.short	(.L_19 - .L_18)
	.align		4
.L_18:
        /*006c*/ 	.word	index@(.nv.constant0._Z6vecAddPfS_S_i)
        /*0070*/ 	.short	0x0380
        /*0072*/ 	.short	0x001c


	//----- nvinfo : EIATTR_SW_WAR
	.align		4
.L_19:
        /*0074*/ 	.byte	0x04, 0x36
        /*0076*/ 	.short	(.L_21 - .L_20)
.L_20:
        /*0078*/ 	.word	0x00000008
.L_21:


//--------------------- .nv.callgraph             --------------------------
	.section	.nv.callgraph,"",@"SHT_CUDA_CALLGRAPH"
	.align	4
	.sectionentsize	8
	.align		4
        /*0000*/ 	.word	0x00000000
	.align		4
        /*0004*/ 	.word	0xffffffff
	.align		4
        /*0008*/ 	.word	0x00000000
	.align		4
        /*000c*/ 	.word	0xfffffffe
	.align		4
        /*0010*/ 	.word	0x00000000
	.align		4
        /*0014*/ 	.word	0xfffffffd
	.align		4
        /*0018*/ 	.word	0x00000000
	.align		4
        /*001c*/ 	.word	0xfffffffc


//--------------------- .text._Z6vecAddPfS_S_i    --------------------------
	.section	.text._Z6vecAddPfS_S_i,"ax",@progbits
	.align	128
        .global         _Z6vecAddPfS_S_i
        .type           _Z6vecAddPfS_S_i,@function
        .size           _Z6vecAddPfS_S_i,(.L_x_1 - _Z6vecAddPfS_S_i)
        .other          _Z6vecAddPfS_S_i,@"STO_CUDA_ENTRY STV_DEFAULT"
_Z6vecAddPfS_S_i:
.text._Z6vecAddPfS_S_i:
[----:B------:R-:W-:Y:S01]  /*0000*/  LDC R1, c[0x0][0x37c] ;  /* 0x0000df00ff017b82 */ /* 0x000fe20000000800 */
[----:B------:R-:W0:Y:S07]  /*0010*/  S2R R9, SR_TID.X ;  /* 0x0000000000097919 */ /* 0x000e2e0000002100 */
[----:B------:R-:W0:Y:S01]  /*0020*/  S2UR UR4, SR_CTAID.X ;  /* 0x00000000000479c3 */ /* 0x000e220000002500 */
[----:B------:R-:W1:Y:S07]  /*0030*/  LDCU UR5, c[0x0][0x398] ;  /* 0x00007300ff0577ac */ /* 0x000e6e0008000800 */
[----:B------:R-:W0:Y:S02]  /*0040*/  LDC R0, c[0x0][0x360] ;  /* 0x0000d800ff007b82 */ /* 0x000e240000000800 */
[----:B0-----:R-:W-:-:S05]  /*0050*/  IMAD R9, R0, UR4, R9 ;  /* 0x0000000400097c24 */ /* 0x001fca000f8e0209 */
[----:B-1----:R-:W-:-:S13]  /*0060*/  ISETP.GT.AND P0, PT, R9, UR5, PT ;  /* 0x0000000509007c0c */ /* 0x002fda000bf04270 */
[----:B------:R-:W-:Y:S05]  /*0070*/  @P0 EXIT ;  /* 0x000000000000094d */ /* 0x000fea0003800000 */
[----:B------:R-:W0:Y:S01]  /*0080*/  LDC.64 R2, c[0x0][0x380] ;  /* 0x0000e000ff027b82 */ /* 0x000e220000000a00 */
[----:B------:R-:W1:Y:S07]  /*0090*/  LDCU.64 UR4, c[0x0][0x358] ;  /* 0x00006b00ff0477ac */ /* 0x000e6e0008000a00 */
[----:B------:R-:W2:Y:S08]  /*00a0*/  LDC.64 R4, c[0x0][0x388] ;  /* 0x0000e200ff047b82 */ /* 0x000eb00000000a00 */
[----:B------:R-:W3:Y:S01]  /*00b0*/  LDC.64 R6, c[0x0][0x390] ;  /* 0x0000e400ff067b82 */ /* 0x000ee20000000a00 */
[----:B0-----:R-:W-:-:S06]  /*00c0*/  IMAD.WIDE R2, R9, 0x4, R2 ;  /* 0x0000000409027825 */ /* 0x001fcc00078e0202 */
[----:B-1----:R-:W4:Y:S01]  /*00d0*/  LDG.E R2, desc[UR4][R2.64] ;  /* 0x0000000402027981 */ /* 0x002f22000c1e1900 */
[----:B--2---:R-:W-:-:S06]  /*00e0*/  IMAD.WIDE R4, R9, 0x4, R4 ;  /* 0x0000000409047825 */ /* 0x004fcc00078e0204 */
[----:B------:R-:W4:Y:S01]  /*00f0*/  LDG.E R5, desc[UR4][R4.64] ;  /* 0x0000000404057981 */ /* 0x000f22000c1e1900 */
[----:B---3--:R-:W-:-:S04]  /*0100*/  IMAD.WIDE R6, R9, 0x4, R6 ;  /* 0x0000000409067825 */ /* 0x008fc800078e0206 */
[----:B----4-:R-:W-:-:S05]  /*0110*/  FADD R9, R2, R5 ;  /* 0x0000000502097221 */ /* 0x010fca0000000000 */
[----:B------:R-:W-:Y:S01]  /*0120*/  STG.E desc[UR4][R6.64], R9 ;  /* 0x0000000906007986 */ /* 0x000fe2000c101904 */
[----:B------:R-:W-:Y:S05]  /*0130*/  EXIT ;  /* 0x000000000000794d */ /* 0x000fea0003800000 */
.L_x_0:
[----:B------:R-:W-:-:S00]  /*0140*/  BRA `(.L_x_0) ;  /* 0xfffffffc00fc7947 */ /* 0x000fc0000383ffff */
[----:B------:R-:W-:-:S00]  /*0150*/  NOP ;  /* 0x0000000000007918 */ /* 0x000fc00000000000 */
        /* <DEDUP_REMOVED lines=10> */
.L_x_1:


//--------------------- .nv.shared.reserved.0     --------------------------
	.section	.nv.shared.reserved.0,"aw",@nobits
	.weak		__nv_reservedSMEM_offset_0_alias
	.size		__nv_reservedSMEM_offset_0_alias, 0, 64
	.other		__nv_reservedSMEM_offset_0_alias,@"STO_CUDA_RESERVED_SHARED STV_DEFAULT"
__nv_reservedSMEM_offset_0_alias:
	.zero		0
	.zero		64


//--------------------- .nv.constant0._Z6vecAddPfS_S_i --------------------------
	.section	.nv.constant0._Z6vecAddPfS_S_i,"a",@progbits
	.sectionflags	@""
	.align	4
.nv.constant0._Z6vecAddPfS_S_i:
	.zero		924


//--------------------- SYMBOLS --------------------------

	.type		.nv.reservedSmem.offset0,@object
	.size		.nv.reservedSmem.offset0,0x4
